	.headerflags	@"EF_CUDA_TEXMODE_UNIFIED EF_CUDA_64BIT_ADDRESS EF_CUDA_ACCELERATORS EF_CUDA_SM90 EF_CUDA_VIRTUAL_SM(EF_CUDA_SM90)"
	.elftype	@"ET_EXEC"


//--------------------- .nv.info                  --------------------------
	.section	.nv.info,"",@"SHT_CUDA_INFO"
	.align	4


	//----- nvinfo : EIATTR_REGCOUNT
	.align		4
        /*0000*/ 	.byte	0x04, 0x2f
        /*0002*/ 	.short	(.L_3 - .L_2)
	.align		4
.L_2:
        /*0004*/ 	.word	index@(triton_poi_fused_relu_6)
        /*0008*/ 	.word	0x00000011


	//----- nvinfo : EIATTR_MIN_STACK_SIZE
	.align		4
.L_3:
        /*000c*/ 	.byte	0x04, 0x12
        /*000e*/ 	.short	(.L_5 - .L_4)
	.align		4
.L_4:
        /*0010*/ 	.word	index@(triton_poi_fused_relu_6)
        /*0014*/ 	.word	0x00000000


	//----- nvinfo : EIATTR_FRAME_SIZE
	.align		4
.L_5:
        /*0018*/ 	.byte	0x04, 0x11
        /*001a*/ 	.short	(.L_7 - .L_6)
	.align		4
.L_6:
        /*001c*/ 	.word	index@(triton_poi_fused_relu_6)
        /*0020*/ 	.word	0x00000000


	//----- nvinfo : EIATTR_MIN_STACK_SIZE
	.align		4
.L_7:
        /*0024*/ 	.byte	0x04, 0x12
        /*0026*/ 	.short	(.L_9 - .L_8)
	.align		4
.L_8:
        /*0028*/ 	.word	index@(triton_poi_fused_relu_6)
        /*002c*/ 	.word	0x00000000
.L_9:


//--------------------- .nv.info.triton_poi_fused_relu_6 --------------------------
	.section	.nv.info.triton_poi_fused_relu_6,"",@"SHT_CUDA_INFO"
	.sectionflags	@""
	.align	4


	//----- nvinfo : EIATTR_CUDA_API_VERSION
	.align		4
        /*0000*/ 	.byte	0x04, 0x37
        /*0002*/ 	.short	(.L_11 - .L_10)
.L_10:
        /*0004*/ 	.word	0x0000007c


	//----- nvinfo : EIATTR_KPARAM_INFO
	.align		4
.L_11:
        /*0008*/ 	.byte	0x04, 0x17
        /*000a*/ 	.short	(.L_13 - .L_12)
.L_12:
        /*000c*/ 	.word	0x00000000
        /*0010*/ 	.short	0x0006
        /*0012*/ 	.short	0x0030
        /*0014*/ 	.byte	0x00, 0xf0, 0x11, 0x00


	//----- nvinfo : EIATTR_KPARAM_INFO
	.align		4
.L_13:
        /*0018*/ 	.byte	0x04, 0x17
        /*001a*/ 	.short	(.L_15 - .L_14)
.L_14:
        /*001c*/ 	.word	0x00000000
        /*0020*/ 	.short	0x0005
        /*0022*/ 	.short	0x0028
        /*0024*/ 	.byte	0x00, 0xf4, 0x21, 0x00


	//----- nvinfo : EIATTR_KPARAM_INFO
	.align		4
.L_15:
        /*0028*/ 	.byte	0x04, 0x17
        /*002a*/ 	.short	(.L_17 - .L_16)
.L_16:
        /*002c*/ 	.word	0x00000000
        /*0030*/ 	.short	0x0004
        /*0032*/ 	.short	0x0020
        /*0034*/ 	.byte	0x00, 0xf4, 0x21, 0x00


	//----- nvinfo : EIATTR_KPARAM_INFO
	.align		4
.L_17:
        /*0038*/ 	.byte	0x04, 0x17
        /*003a*/ 	.short	(.L_19 - .L_18)
.L_18:
        /*003c*/ 	.word	0x00000000
        /*0040*/ 	.short	0x0003
        /*0042*/ 	.short	0x0018
        /*0044*/ 	.byte	0x00, 0xf4, 0x21, 0x00


	//----- nvinfo : EIATTR_KPARAM_INFO
	.align		4
.L_19:
        /*0048*/ 	.byte	0x04, 0x17
        /*004a*/ 	.short	(.L_21 - .L_20)
.L_20:
        /*004c*/ 	.word	0x00000000
        /*0050*/ 	.short	0x0002
        /*0052*/ 	.short	0x0010
        /*0054*/ 	.byte	0x00, 0xf4, 0x21, 0x00


	//----- nvinfo : EIATTR_KPARAM_INFO
	.align		4
.L_21:
        /*0058*/ 	.byte	0x04, 0x17
        /*005a*/ 	.short	(.L_23 - .L_22)
.L_22:
        /*005c*/ 	.word	0x00000000
        /*0060*/ 	.short	0x0001
        /*0062*/ 	.short	0x0008
        /*0064*/ 	.byte	0x00, 0xf4, 0x21, 0x00


	//----- nvinfo : EIATTR_KPARAM_INFO
	.align		4
.L_23:
        /*0068*/ 	.byte	0x04, 0x17
        /*006a*/ 	.short	(.L_25 - .L_24)
.L_24:
        /*006c*/ 	.word	0x00000000
        /*0070*/ 	.short	0x0000
        /*0072*/ 	.short	0x0000
        /*0074*/ 	.byte	0x00, 0xf4, 0x21, 0x00


	//----- nvinfo : EIATTR_SPARSE_MMA_MASK
	.align		4
.L_25:
        /*0078*/ 	.byte	0x03, 0x50
        /*007a*/ 	.short	0x0000


	//----- nvinfo : EIATTR_MAXREG_COUNT
	.align		4
        /*007c*/ 	.byte	0x03, 0x1b
        /*007e*/ 	.short	0x00ff


	//----- nvinfo : EIATTR_EXIT_INSTR_OFFSETS
	.align		4
        /*0080*/ 	.byte	0x04, 0x1c
        /*0082*/ 	.short	(.L_27 - .L_26)


	//   ....[0]....
.L_26:
        /*0084*/ 	.word	0x00000320


	//----- nvinfo : EIATTR_REQNTID
	.align		4
.L_27:
        /*0088*/ 	.byte	0x04, 0x10
        /*008a*/ 	.short	(.L_29 - .L_28)
.L_28:
        /*008c*/ 	.word	0x00000100
        /*0090*/ 	.word	0x00000001
        /*0094*/ 	.word	0x00000001


	//----- nvinfo : EIATTR_CBANK_PARAM_SIZE
	.align		4
.L_29:
        /*0098*/ 	.byte	0x03, 0x19
        /*009a*/ 	.short	0x0034


	//----- nvinfo : EIATTR_PARAM_CBANK
	.align		4
        /*009c*/ 	.byte	0x04, 0x0a
        /*009e*/ 	.short	(.L_31 - .L_30)
	.align		4
.L_30:
        /*00a0*/ 	.word	index@(.nv.constant0.triton_poi_fused_relu_6)
        /*00a4*/ 	.short	0x0210
        /*00a6*/ 	.short	0x0034


	//----- nvinfo : EIATTR_SW_WAR
	.align		4
.L_31:
        /*00a8*/ 	.byte	0x04, 0x36
        /*00aa*/ 	.short	(.L_33 - .L_32)
.L_32:
        /*00ac*/ 	.word	0x00000008
.L_33:


//--------------------- .nv.callgraph             --------------------------
	.section	.nv.callgraph,"",@"SHT_CUDA_CALLGRAPH"
	.align	4
	.sectionentsize	8
	.align		4
        /*0000*/ 	.word	0x00000000
	.align		4
        /*0004*/ 	.word	0xffffffff
	.align		4
        /*0008*/ 	.word	0x00000000
	.align		4
        /*000c*/ 	.word	0xfffffffe
	.align		4
        /*0010*/ 	.word	0x00000000
	.align		4
        /*0014*/ 	.word	0xfffffffd
	.align		4
        /*0018*/ 	.word	0x00000000
	.align		4
        /*001c*/ 	.word	0xfffffffc


//--------------------- .nv.constant4             --------------------------
	.section	.nv.constant4,"a",@progbits
	.align	8
	.align		8
.nv.constant4:
        /*0000*/ 	.dword	_$_str
	.align		8
        /*0008*/ 	.dword	_$_str_$_2


//--------------------- .text.triton_poi_fused_relu_6 --------------------------
	.section	.text.triton_poi_fused_relu_6,"ax",@progbits
	.align	128
        .global         triton_poi_fused_relu_6
        .type           triton_poi_fused_relu_6,@function
        .size           triton_poi_fused_relu_6,(.L_x_1 - triton_poi_fused_relu_6)
        .other          triton_poi_fused_relu_6,@"STO_CUDA_ENTRY STV_DEFAULT"
triton_poi_fused_relu_6:
.text.triton_poi_fused_relu_6:
[----:B------:R-:W-:Y:S01]  /*0000*/  LDC R1, c[0x0][0x28] ;  /* 0x00000a00ff017b82 */ /* 0x000fe20000000800 */
[----:B------:R-:W1:Y:S07]  /*0010*/  S2R R0, SR_TID.X ;  /* 0x0000000000007919 */ /* 0x000e6e0000002100 */
[----:B------:R-:W2:Y:S01]  /*0020*/  LDC.64 R6, c[0x0][0x220] ;  /* 0x00008800ff067b82 */ /* 0x000ea20000000a00 */
[----:B------:R-:W-:Y:S01]  /*0030*/  ULDC.64 UR4, c[0x0][0x208] ;  /* 0x0000820000047ab9 */ /* 0x000fe20000000a00 */
[----:B------:R-:W3:Y:S06]  /*0040*/  S2R R5, SR_CTAID.X ;  /* 0x0000000000057919 */ /* 0x000eec0000002500 */
[----:B------:R-:W4:Y:S08]  /*0050*/  LDC.64 R8, c[0x0][0x228] ;  /* 0x00008a00ff087b82 */ /* 0x000f300000000a00 */
[----:B------:R-:W5:Y:S01]  /*0060*/  LDC.64 R10, c[0x0][0x230] ;  /* 0x00008c00ff0a7b82 */ /* 0x000f620000000a00 */
[----:B-1----:R-:W-:-:S02]  /*0070*/  SHF.L.U32 R0, R0, 0x1, RZ ;  /* 0x0000000100007819 */ /* 0x002fc400000006ff */
[----:B---3--:R-:W-:Y:S02]  /*0080*/  SHF.R.S32.HI R3, RZ, 0x16, R5 ;  /* 0x00000016ff037819 */ /* 0x008fe40000011405 */
[----:B------:R-:W-:Y:S02]  /*0090*/  LOP3.LUT R0, R0, 0x1fe, RZ, 0xc0, !PT ;  /* 0x000001fe00007812 */ /* 0x000fe400078ec0ff */
[----:B------:R-:W-:Y:S02]  /*00a0*/  SGXT R3, R3, 0x1 ;  /* 0x000000010303781a */ /* 0x000fe40000000200 */
[----:B------:R-:W-:Y:S02]  /*00b0*/  LEA R0, R5, R0, 0x9 ;  /* 0x0000000005007211 */ /* 0x000fe400078e48ff */
[----:B------:R-:W1:Y:S02]  /*00c0*/  LDC.64 R4, c[0x0][0x218] ;  /* 0x00008600ff047b82 */ /* 0x000e640000000a00 */
[----:B------:R-:W-:-:S04]  /*00d0*/  LEA.HI R3, R3, R0, RZ, 0x8 ;  /* 0x0000000003037211 */ /* 0x000fc800078f40ff */
[----:B------:R-:W-:Y:S02]  /*00e0*/  SHF.R.S32.HI R13, RZ, 0x8, R3 ;  /* 0x00000008ff0d7819 */ /* 0x000fe40000011403 */
[----:B------:R-:W3:Y:S03]  /*00f0*/  LDC.64 R2, c[0x0][0x210] ;  /* 0x00008400ff027b82 */ /* 0x000ee60000000a00 */
[----:B--2---:R-:W-:-:S06]  /*0100*/  IMAD.WIDE R6, R13, 0x4, R6 ;  /* 0x000000040d067825 */ /* 0x004fcc00078e0206 */
[----:B------:R-:W2:Y:S01]  /*0110*/  LDG.E.EL R6, desc[UR4][R6.64] ;  /* 0x0000000406067981 */ /* 0x000ea2000c2e1900 */
[----:B-1----:R-:W-:-:S05]  /*0120*/  IMAD.WIDE R4, R13, 0x4, R4 ;  /* 0x000000040d047825 */ /* 0x002fca00078e0204 */
[----:B------:R1:W2:Y:S01]  /*0130*/  LDG.E.EL R12, desc[UR4][R4.64] ;  /* 0x00000004040c7981 */ /* 0x0002a2000c2e1900 */
[----:B---3--:R-:W-:-:S06]  /*0140*/  IMAD.WIDE R2, R0, 0x4, R2 ;  /* 0x0000000400027825 */ /* 0x008fcc00078e0202 */
[----:B------:R-:W3:Y:S01]  /*0150*/  LDG.E.64 R2, desc[UR4][R2.64] ;  /* 0x0000000402027981 */ /* 0x000ee2000c1e1b00 */
[C---:B----4-:R-:W-:Y:S01]  /*0160*/  IMAD.WIDE R8, R13.reuse, 0x4, R8 ;  /* 0x000000040d087825 */ /* 0x050fe200078e0208 */
[----:B------:R-:W-:Y:S01]  /*0170*/  HFMA2.MMA R14, -RZ, RZ, 1.625, 0 ;  /* 0x3e800000ff0e7435 */ /* 0x000fe200000001ff */
[----:B-1----:R-:W1:Y:S02]  /*0180*/  LDC.64 R4, c[0x0][0x238] ;  /* 0x00008e00ff047b82 */ /* 0x002e640000000a00 */
[----:B-----5:R-:W-:Y:S02]  /*0190*/  IMAD.WIDE R10, R13, 0x4, R10 ;  /* 0x000000040d0a7825 */ /* 0x020fe400078e020a */
[----:B------:R-:W4:Y:S04]  /*01a0*/  LDG.E.EL R8, desc[UR4][R8.64] ;  /* 0x0000000408087981 */ /* 0x000f28000c2e1900 */
[----:B------:R-:W4:Y:S01]  /*01b0*/  LDG.E.EL R11, desc[UR4][R10.64] ;  /* 0x000000040a0b7981 */ /* 0x000f22000c2e1900 */
[----:B-1----:R-:W-:-:S04]  /*01c0*/  IMAD.WIDE R4, R0, 0x4, R4 ;  /* 0x0000000400047825 */ /* 0x002fc800078e0204 */
[----:B--2---:R-:W-:-:S04]  /*01d0*/  FADD R6, R6, 9.9999997473787516356e-06 ;  /* 0x3727c5ac06067421 */ /* 0x004fc80000000000 */
[----:B------:R-:W1:Y:S02]  /*01e0*/  MUFU.SQRT R7, R6 ;  /* 0x0000000600077308 */ /* 0x000e640000002000 */
[C---:B-1----:R-:W-:Y:S02]  /*01f0*/  FSETP.GT.AND P0, PT, R7.reuse, 8.50705917302346158658e+37, PT ;  /* 0x7e8000000700780b */ /* 0x042fe40003f04000 */
[----:B------:R-:W-:-:S11]  /*0200*/  FSETP.GEU.AND P1, PT, R7, 1.175494350822287508e-38, PT ;  /* 0x008000000700780b */ /* 0x000fd60003f2e000 */
[----:B------:R-:W-:-:S04]  /*0210*/  @P0 FMUL R7, R7, 0.25 ;  /* 0x3e80000007070820 */ /* 0x000fc80000400000 */
[----:B------:R-:W-:-:S06]  /*0220*/  @!P1 FMUL R7, R7, 16777216 ;  /* 0x4b80000007079820 */ /* 0x000fcc0000400000 */
[----:B------:R-:W1:Y:S01]  /*0230*/  MUFU.RCP R7, R7 ;  /* 0x0000000700077308 */ /* 0x000e620000001000 */
[----:B------:R-:W-:Y:S01]  /*0240*/  FSEL R14, R14, 1, P0 ;  /* 0x3f8000000e0e7808 */ /* 0x000fe20000000000 */
[----:B---3--:R-:W-:-:S04]  /*0250*/  FADD R2, R2, -R12 ;  /* 0x8000000c02027221 */ /* 0x008fc80000000000 */
[----:B------:R-:W-:Y:S01]  /*0260*/  @!P1 FMUL R14, R14, 16777216 ;  /* 0x4b8000000e0e9820 */ /* 0x000fe20000400000 */
[----:B------:R-:W-:-:S03]  /*0270*/  FADD R3, R3, -R12 ;  /* 0x8000000c03037221 */ /* 0x000fc60000000000 */
[----:B-1----:R-:W-:-:S04]  /*0280*/  FMUL R14, R7, R14 ;  /* 0x0000000e070e7220 */ /* 0x002fc80000400000 */
[-C--:B------:R-:W-:Y:S01]  /*0290*/  FMUL R2, R2, R14.reuse ;  /* 0x0000000e02027220 */ /* 0x080fe20000400000 */
[----:B------:R-:W-:-:S03]  /*02a0*/  FMUL R14, R3, R14 ;  /* 0x0000000e030e7220 */ /* 0x000fc60000400000 */
[C-C-:B----4-:R-:W-:Y:S01]  /*02b0*/  FFMA R2, R8.reuse, R2, R11.reuse ;  /* 0x0000000208027223 */ /* 0x150fe2000000000b */
[----:B------:R-:W-:-:S04]  /*02c0*/  FFMA R14, R8, R14, R11 ;  /* 0x0000000e080e7223 */ /* 0x000fc8000000000b */
[----:B------:R-:W-:Y:S02]  /*02d0*/  FSETP.GEU.AND P0, PT, R2, RZ, PT ;  /* 0x000000ff0200720b */ /* 0x000fe40003f0e000 */
[----:B------:R-:W-:Y:S02]  /*02e0*/  FSETP.GEU.AND P1, PT, R14, RZ, PT ;  /* 0x000000ff0e00720b */ /* 0x000fe40003f2e000 */
[----:B------:R-:W-:Y:S02]  /*02f0*/  FSEL R2, R2, RZ, P0 ;  /* 0x000000ff02027208 */ /* 0x000fe40000000000 */
[----:B------:R-:W-:-:S05]  /*0300*/  FSEL R3, R14, RZ, P1 ;  /* 0x000000ff0e037208 */ /* 0x000fca0000800000 */
[----:B------:R-:W-:Y:S01]  /*0310*/  STG.E.64 desc[UR4][R4.64], R2 ;  /* 0x0000000204007986 */ /* 0x000fe2000c101b04 */
[----:B------:R-:W-:Y:S05]  /*0320*/  EXIT ;  /* 0x000000000000794d */ /* 0x000fea0003800000 */
.L_x_0:
[----:B------:R-:W-:-:S00]  /*0330*/  BRA `(.L_x_0) ;  /* 0xfffffffc00fc7947 */ /* 0x000fc0000383ffff */
[----:B------:R-:W-:-:S00]  /*0340*/  NOP ;  /* 0x0000000000007918 */ /* 0x000fc00000000000 */
        /* <DEDUP_REMOVED lines=11> */
.L_x_1:


//--------------------- .nv.global.init           --------------------------
	.section	.nv.global.init,"aw",@progbits
.nv.global.init:
	.type		_$_str,@object
	.size		_$_str,(_$_str_$_2 - _$_str)
_$_str:
        /*0000*/ 	.byte	0x5f, 0x5f, 0x43, 0x55, 0x44, 0x41, 0x5f, 0x46, 0x54, 0x5a, 0x00
	.type		_$_str_$_2,@object
	.size		_$_str_$_2,(.L_1 - _$_str_$_2)
_$_str_$_2:
        /*000b*/ 	.byte	0x5f, 0x5f, 0x43, 0x55, 0x44, 0x41, 0x5f, 0x50, 0x52, 0x45, 0x43, 0x5f, 0x53, 0x51, 0x52, 0x54
        /*001b*/ 	.byte	0x00
.L_1:


//--------------------- .nv.constant0.triton_poi_fused_relu_6 --------------------------
	.section	.nv.constant0.triton_poi_fused_relu_6,"a",@progbits
	.sectionflags	@""
	.align	4
.nv.constant0.triton_poi_fused_relu_6:
	.zero		580
